//
// Generated by NVIDIA NVVM Compiler
//
// Compiler Build ID: CL-36424714
// Cuda compilation tools, release 13.0, V13.0.88
// Based on NVVM 20.0.0
//

.version 9.0
.target sm_100
.address_size 64

	// .globl	_ZN3cub18CUB_300001_SM_10006detail11EmptyKernelIvEEvv
.global .align 1 .b8 _ZN41_INTERNAL_d53ee857_4_k_cu_5dfe0a53_1176494cuda3std3__45__cpo5beginE[1];
.global .align 1 .b8 _ZN41_INTERNAL_d53ee857_4_k_cu_5dfe0a53_1176494cuda3std3__45__cpo3endE[1];
.global .align 1 .b8 _ZN41_INTERNAL_d53ee857_4_k_cu_5dfe0a53_1176494cuda3std3__45__cpo6cbeginE[1];
.global .align 1 .b8 _ZN41_INTERNAL_d53ee857_4_k_cu_5dfe0a53_1176494cuda3std3__45__cpo4cendE[1];
.global .align 1 .b8 _ZN41_INTERNAL_d53ee857_4_k_cu_5dfe0a53_1176494cuda3std3__45__cpo6rbeginE[1];
.global .align 1 .b8 _ZN41_INTERNAL_d53ee857_4_k_cu_5dfe0a53_1176494cuda3std3__45__cpo4rendE[1];
.global .align 1 .b8 _ZN41_INTERNAL_d53ee857_4_k_cu_5dfe0a53_1176494cuda3std3__45__cpo7crbeginE[1];
.global .align 1 .b8 _ZN41_INTERNAL_d53ee857_4_k_cu_5dfe0a53_1176494cuda3std3__45__cpo5crendE[1];
.global .align 1 .b8 _ZN41_INTERNAL_d53ee857_4_k_cu_5dfe0a53_1176494cuda3std3__443_GLOBAL__N__d53ee857_4_k_cu_5dfe0a53_1176496ignoreE[1];
.global .align 1 .b8 _ZN41_INTERNAL_d53ee857_4_k_cu_5dfe0a53_1176494cuda3std3__419piecewise_constructE[1];
.global .align 1 .b8 _ZN41_INTERNAL_d53ee857_4_k_cu_5dfe0a53_1176494cuda3std3__48in_placeE[1];
.global .align 1 .b8 _ZN41_INTERNAL_d53ee857_4_k_cu_5dfe0a53_1176494cuda3std3__420unreachable_sentinelE[1];
.global .align 1 .b8 _ZN41_INTERNAL_d53ee857_4_k_cu_5dfe0a53_1176494cuda3std3__47nulloptE[1];
.global .align 1 .b8 _ZN41_INTERNAL_d53ee857_4_k_cu_5dfe0a53_1176494cuda3std3__48unexpectE[1];
.global .align 1 .b8 _ZN41_INTERNAL_d53ee857_4_k_cu_5dfe0a53_1176494cuda3std6ranges3__45__cpo4swapE[1];
.global .align 1 .b8 _ZN41_INTERNAL_d53ee857_4_k_cu_5dfe0a53_1176494cuda3std6ranges3__45__cpo9iter_moveE[1];
.global .align 1 .b8 _ZN41_INTERNAL_d53ee857_4_k_cu_5dfe0a53_1176494cuda3std6ranges3__45__cpo5beginE[1];
.global .align 1 .b8 _ZN41_INTERNAL_d53ee857_4_k_cu_5dfe0a53_1176494cuda3std6ranges3__45__cpo3endE[1];
.global .align 1 .b8 _ZN41_INTERNAL_d53ee857_4_k_cu_5dfe0a53_1176494cuda3std6ranges3__45__cpo6cbeginE[1];
.global .align 1 .b8 _ZN41_INTERNAL_d53ee857_4_k_cu_5dfe0a53_1176494cuda3std6ranges3__45__cpo4cendE[1];
.global .align 1 .b8 _ZN41_INTERNAL_d53ee857_4_k_cu_5dfe0a53_1176494cuda3std6ranges3__45__cpo7advanceE[1];
.global .align 1 .b8 _ZN41_INTERNAL_d53ee857_4_k_cu_5dfe0a53_1176494cuda3std6ranges3__45__cpo9iter_swapE[1];
.global .align 1 .b8 _ZN41_INTERNAL_d53ee857_4_k_cu_5dfe0a53_1176494cuda3std6ranges3__45__cpo4nextE[1];
.global .align 1 .b8 _ZN41_INTERNAL_d53ee857_4_k_cu_5dfe0a53_1176494cuda3std6ranges3__45__cpo4prevE[1];
.global .align 1 .b8 _ZN41_INTERNAL_d53ee857_4_k_cu_5dfe0a53_1176494cuda3std6ranges3__45__cpo4dataE[1];
.global .align 1 .b8 _ZN41_INTERNAL_d53ee857_4_k_cu_5dfe0a53_1176494cuda3std6ranges3__45__cpo5cdataE[1];
.global .align 1 .b8 _ZN41_INTERNAL_d53ee857_4_k_cu_5dfe0a53_1176494cuda3std6ranges3__45__cpo4sizeE[1];
.global .align 1 .b8 _ZN41_INTERNAL_d53ee857_4_k_cu_5dfe0a53_1176494cuda3std6ranges3__45__cpo5ssizeE[1];
.global .align 1 .b8 _ZN41_INTERNAL_d53ee857_4_k_cu_5dfe0a53_1176494cuda3std6ranges3__45__cpo8distanceE[1];
.global .align 1 .b8 _ZN41_INTERNAL_d53ee857_4_k_cu_5dfe0a53_1176496thrust24THRUST_300001_SM_1000_NS8cuda_cub3parE[1];
.global .align 1 .b8 _ZN41_INTERNAL_d53ee857_4_k_cu_5dfe0a53_1176496thrust24THRUST_300001_SM_1000_NS8cuda_cub10par_nosyncE[1];
.global .align 1 .b8 _ZN41_INTERNAL_d53ee857_4_k_cu_5dfe0a53_1176496thrust24THRUST_300001_SM_1000_NS6system6detail10sequential3seqE[1];
.global .align 1 .b8 _ZN41_INTERNAL_d53ee857_4_k_cu_5dfe0a53_1176496thrust24THRUST_300001_SM_1000_NS12placeholders2_1E[1];
.global .align 1 .b8 _ZN41_INTERNAL_d53ee857_4_k_cu_5dfe0a53_1176496thrust24THRUST_300001_SM_1000_NS12placeholders2_2E[1];
.global .align 1 .b8 _ZN41_INTERNAL_d53ee857_4_k_cu_5dfe0a53_1176496thrust24THRUST_300001_SM_1000_NS12placeholders2_3E[1];
.global .align 1 .b8 _ZN41_INTERNAL_d53ee857_4_k_cu_5dfe0a53_1176496thrust24THRUST_300001_SM_1000_NS12placeholders2_4E[1];
.global .align 1 .b8 _ZN41_INTERNAL_d53ee857_4_k_cu_5dfe0a53_1176496thrust24THRUST_300001_SM_1000_NS12placeholders2_5E[1];
.global .align 1 .b8 _ZN41_INTERNAL_d53ee857_4_k_cu_5dfe0a53_1176496thrust24THRUST_300001_SM_1000_NS12placeholders2_6E[1];
.global .align 1 .b8 _ZN41_INTERNAL_d53ee857_4_k_cu_5dfe0a53_1176496thrust24THRUST_300001_SM_1000_NS12placeholders2_7E[1];
.global .align 1 .b8 _ZN41_INTERNAL_d53ee857_4_k_cu_5dfe0a53_1176496thrust24THRUST_300001_SM_1000_NS12placeholders2_8E[1];
.global .align 1 .b8 _ZN41_INTERNAL_d53ee857_4_k_cu_5dfe0a53_1176496thrust24THRUST_300001_SM_1000_NS12placeholders2_9E[1];
.global .align 1 .b8 _ZN41_INTERNAL_d53ee857_4_k_cu_5dfe0a53_1176496thrust24THRUST_300001_SM_1000_NS12placeholders3_10E[1];
.global .align 1 .b8 _ZN41_INTERNAL_d53ee857_4_k_cu_5dfe0a53_1176496thrust24THRUST_300001_SM_1000_NS3seqE[1];

.visible .entry _ZN3cub18CUB_300001_SM_10006detail11EmptyKernelIvEEvv()
{


	ret;

}


// ===== COMPILED SASS (sm_100) =====

	.target	sm_100

	.elftype	@"ET_EXEC"


//--------------------- .note.nv.tkinfo           --------------------------
	.section	.note.nv.tkinfo,"",@"SHT_NOTE"
	.sectionflags	@"SHF_NOTE_NV_TKINFO"
	.tkinfo
        /*0018*/ 	.word	0x00000002
        /*0030*/ 	.string	""
        /*0030*/ 	.string	"ptxas"
        /*0030*/ 	.string	"Cuda compilation tools, release 13.0, V13.0.88"
        /*0030*/ 	.string	"Build cuda_13.0.r13.0/compiler.36424714_0"
        /*0030*/ 	.string	"-arch sm_100 -m 64 "



//--------------------- .note.nv.cuinfo           --------------------------
	.section	.note.nv.cuinfo,"",@"SHT_NOTE"
	.sectionflags	@"SHF_NOTE_NV_CUINFO"
        /*0018*/ 	.short	0x0002
        /*001a*/ 	.short	0x0064
        /*001c*/ 	.short	0x0082
	.zero		2


//--------------------- .nv.info                  --------------------------
	.section	.nv.info,"",@"SHT_CUDA_INFO"
	.align	4


	//----- nvinfo : EIATTR_REGCOUNT
	.align		4
        /*0000*/ 	.byte	0x04, 0x2f
        /*0002*/ 	.short	(.L_44 - .L_43)
	.align		4
.L_43:
        /*0004*/ 	.word	index@(_ZN3cub18CUB_300001_SM_10006detail11EmptyKernelIvEEvv)
        /*0008*/ 	.word	0x00000004


	//----- nvinfo : EIATTR_FRAME_SIZE
	.align		4
.L_44:
        /*000c*/ 	.byte	0x04, 0x11
        /*000e*/ 	.short	(.L_46 - .L_45)
	.align		4
.L_45:
        /*0010*/ 	.word	index@(_ZN3cub18CUB_300001_SM_10006detail11EmptyKernelIvEEvv)
        /*0014*/ 	.word	0x00000000


	//----- nvinfo : EIATTR_MIN_STACK_SIZE
	.align		4
.L_46:
        /*0018*/ 	.byte	0x04, 0x12
        /*001a*/ 	.short	(.L_48 - .L_47)
	.align		4
.L_47:
        /*001c*/ 	.word	index@(_ZN3cub18CUB_300001_SM_10006detail11EmptyKernelIvEEvv)
        /*0020*/ 	.word	0x00000000
.L_48:


//--------------------- .nv.compat                --------------------------
	.section	.nv.compat,"",@"SHT_CUDA_COMPAT_INFO"
	.align	4
        /*0000*/ 	.byte	0x02, 0x09, 0x00, 0x00, 0x02, 0x02, 0x01, 0x00, 0x02, 0x05, 0x05, 0x00, 0x03, 0x07, 0x01, 0x01
        /*0010*/ 	.byte	0x02, 0x03, 0x00, 0x00, 0x02, 0x06, 0x01, 0x00, 0x04, 0x0b, 0x08, 0x00, 0x09, 0x00, 0x00, 0x00
        /*0020*/ 	.byte	0x00, 0x00, 0x00, 0x00


//--------------------- .nv.info._ZN3cub18CUB_300001_SM_10006detail11EmptyKernelIvEEvv --------------------------
	.section	.nv.info._ZN3cub18CUB_300001_SM_10006detail11EmptyKernelIvEEvv,"",@"SHT_CUDA_INFO"
	.sectionflags	@""
	.align	4


	//----- nvinfo : EIATTR_CUDA_API_VERSION
	.align		4
        /*0000*/ 	.byte	0x04, 0x37
        /*0002*/ 	.short	(.L_50 - .L_49)
.L_49:
        /*0004*/ 	.word	0x00000082


	//----- nvinfo : EIATTR_SPARSE_MMA_MASK
	.align		4
.L_50:
        /*0008*/ 	.byte	0x03, 0x50
        /*000a*/ 	.short	0x0000


	//----- nvinfo : EIATTR_MAXREG_COUNT
	.align		4
        /*000c*/ 	.byte	0x03, 0x1b
        /*000e*/ 	.short	0x00ff


	//----- nvinfo : EIATTR_MERCURY_ISA_VERSION
	.align		4
        /*0010*/ 	.byte	0x03, 0x5f
        /*0012*/ 	.short	0x0101


	//----- nvinfo : EIATTR_VRC_CTA_INIT_COUNT
	.align		4
        /*0014*/ 	.byte	0x02, 0x4a
	.zero		1
	.zero		1


	//----- nvinfo : EIATTR_EXIT_INSTR_OFFSETS
	.align		4
        /*0018*/ 	.byte	0x04, 0x1c
        /*001a*/ 	.short	(.L_52 - .L_51)


	//   ....[0]....
.L_51:
        /*001c*/ 	.word	0x00000010


	//----- nvinfo : EIATTR_SW_WAR
	.align		4
.L_52:
        /*0020*/ 	.byte	0x04, 0x36
        /*0022*/ 	.short	(.L_54 - .L_53)
.L_53:
        /*0024*/ 	.word	0x00000008
.L_54:


//--------------------- .nv.callgraph             --------------------------
	.section	.nv.callgraph,"",@"SHT_CUDA_CALLGRAPH"
	.align	4
	.sectionentsize	8
	.align		4
        /*0000*/ 	.word	0x00000000
	.align		4
        /*0004*/ 	.word	0xffffffff
	.align		4
        /*0008*/ 	.word	0x00000000
	.align		4
        /*000c*/ 	.word	0xfffffffe
	.align		4
        /*0010*/ 	.word	0x00000000
	.align		4
        /*0014*/ 	.word	0xfffffffd
	.align		4
        /*0018*/ 	.word	0x00000000
	.align		4
        /*001c*/ 	.word	0xfffffffc


//--------------------- .nv.constant4             --------------------------
	.section	.nv.constant4,"a",@progbits
	.align	8
	.align		8
.nv.constant4:
        /*0000*/ 	.dword	_ZN41_INTERNAL_d53ee857_4_k_cu_5dfe0a53_1178844cuda3std3__45__cpo5beginE
	.align		8
        /*0008*/ 	.dword	_ZN41_INTERNAL_d53ee857_4_k_cu_5dfe0a53_1178844cuda3std3__45__cpo3endE
	.align		8
        /*0010*/ 	.dword	_ZN41_INTERNAL_d53ee857_4_k_cu_5dfe0a53_1178844cuda3std3__45__cpo6cbeginE
	.align		8
        /*0018*/ 	.dword	_ZN41_INTERNAL_d53ee857_4_k_cu_5dfe0a53_1178844cuda3std3__45__cpo4cendE
	.align		8
        /*0020*/ 	.dword	_ZN41_INTERNAL_d53ee857_4_k_cu_5dfe0a53_1178844cuda3std3__45__cpo6rbeginE
	.align		8
        /*0028*/ 	.dword	_ZN41_INTERNAL_d53ee857_4_k_cu_5dfe0a53_1178844cuda3std3__45__cpo4rendE
	.align		8
        /*0030*/ 	.dword	_ZN41_INTERNAL_d53ee857_4_k_cu_5dfe0a53_1178844cuda3std3__45__cpo7crbeginE
	.align		8
        /*0038*/ 	.dword	_ZN41_INTERNAL_d53ee857_4_k_cu_5dfe0a53_1178844cuda3std3__45__cpo5crendE
	.align		8
        /*0040*/ 	.dword	_ZN41_INTERNAL_d53ee857_4_k_cu_5dfe0a53_1178844cuda3std3__443_GLOBAL__N__d53ee857_4_k_cu_5dfe0a53_1178846ignoreE
	.align		8
        /*0048*/ 	.dword	_ZN41_INTERNAL_d53ee857_4_k_cu_5dfe0a53_1178844cuda3std3__419piecewise_constructE
	.align		8
        /*0050*/ 	.dword	_ZN41_INTERNAL_d53ee857_4_k_cu_5dfe0a53_1178844cuda3std3__48in_placeE
	.align		8
        /*0058*/ 	.dword	_ZN41_INTERNAL_d53ee857_4_k_cu_5dfe0a53_1178844cuda3std3__420unreachable_sentinelE
	.align		8
        /*0060*/ 	.dword	_ZN41_INTERNAL_d53ee857_4_k_cu_5dfe0a53_1178844cuda3std3__47nulloptE
	.align		8
        /*0068*/ 	.dword	_ZN41_INTERNAL_d53ee857_4_k_cu_5dfe0a53_1178844cuda3std3__48unexpectE
	.align		8
        /*0070*/ 	.dword	_ZN41_INTERNAL_d53ee857_4_k_cu_5dfe0a53_1178844cuda3std6ranges3__45__cpo4swapE
	.align		8
        /*0078*/ 	.dword	_ZN41_INTERNAL_d53ee857_4_k_cu_5dfe0a53_1178844cuda3std6ranges3__45__cpo9iter_moveE
	.align		8
        /*0080*/ 	.dword	_ZN41_INTERNAL_d53ee857_4_k_cu_5dfe0a53_1178844cuda3std6ranges3__45__cpo5beginE
	.align		8
        /*0088*/ 	.dword	_ZN41_INTERNAL_d53ee857_4_k_cu_5dfe0a53_1178844cuda3std6ranges3__45__cpo3endE
	.align		8
        /*0090*/ 	.dword	_ZN41_INTERNAL_d53ee857_4_k_cu_5dfe0a53_1178844cuda3std6ranges3__45__cpo6cbeginE
	.align		8
        /*0098*/ 	.dword	_ZN41_INTERNAL_d53ee857_4_k_cu_5dfe0a53_1178844cuda3std6ranges3__45__cpo4cendE
	.align		8
        /*00a0*/ 	.dword	_ZN41_INTERNAL_d53ee857_4_k_cu_5dfe0a53_1178844cuda3std6ranges3__45__cpo7advanceE
	.align		8
        /*00a8*/ 	.dword	_ZN41_INTERNAL_d53ee857_4_k_cu_5dfe0a53_1178844cuda3std6ranges3__45__cpo9iter_swapE
	.align		8
        /*00b0*/ 	.dword	_ZN41_INTERNAL_d53ee857_4_k_cu_5dfe0a53_1178844cuda3std6ranges3__45__cpo4nextE
	.align		8
        /*00b8*/ 	.dword	_ZN41_INTERNAL_d53ee857_4_k_cu_5dfe0a53_1178844cuda3std6ranges3__45__cpo4prevE
	.align		8
        /*00c0*/ 	.dword	_ZN41_INTERNAL_d53ee857_4_k_cu_5dfe0a53_1178844cuda3std6ranges3__45__cpo4dataE
	.align		8
        /*00c8*/ 	.dword	_ZN41_INTERNAL_d53ee857_4_k_cu_5dfe0a53_1178844cuda3std6ranges3__45__cpo5cdataE
	.align		8
        /*00d0*/ 	.dword	_ZN41_INTERNAL_d53ee857_4_k_cu_5dfe0a53_1178844cuda3std6ranges3__45__cpo4sizeE
	.align		8
        /*00d8*/ 	.dword	_ZN41_INTERNAL_d53ee857_4_k_cu_5dfe0a53_1178844cuda3std6ranges3__45__cpo5ssizeE
	.align		8
        /*00e0*/ 	.dword	_ZN41_INTERNAL_d53ee857_4_k_cu_5dfe0a53_1178844cuda3std6ranges3__45__cpo8distanceE
	.align		8
        /*00e8*/ 	.dword	_ZN41_INTERNAL_d53ee857_4_k_cu_5dfe0a53_1178846thrust24THRUST_300001_SM_1000_NS8cuda_cub3parE
	.align		8
        /*00f0*/ 	.dword	_ZN41_INTERNAL_d53ee857_4_k_cu_5dfe0a53_1178846thrust24THRUST_300001_SM_1000_NS8cuda_cub10par_nosyncE
	.align		8
        /*00f8*/ 	.dword	_ZN41_INTERNAL_d53ee857_4_k_cu_5dfe0a53_1178846thrust24THRUST_300001_SM_1000_NS6system6detail10sequential3seqE
	.align		8
        /*0100*/ 	.dword	_ZN41_INTERNAL_d53ee857_4_k_cu_5dfe0a53_1178846thrust24THRUST_300001_SM_1000_NS12placeholders2_1E
	.align		8
        /*0108*/ 	.dword	_ZN41_INTERNAL_d53ee857_4_k_cu_5dfe0a53_1178846thrust24THRUST_300001_SM_1000_NS12placeholders2_2E
	.align		8
        /*0110*/ 	.dword	_ZN41_INTERNAL_d53ee857_4_k_cu_5dfe0a53_1178846thrust24THRUST_300001_SM_1000_NS12placeholders2_3E
	.align		8
        /*0118*/ 	.dword	_ZN41_INTERNAL_d53ee857_4_k_cu_5dfe0a53_1178846thrust24THRUST_300001_SM_1000_NS12placeholders2_4E
	.align		8
        /*0120*/ 	.dword	_ZN41_INTERNAL_d53ee857_4_k_cu_5dfe0a53_1178846thrust24THRUST_300001_SM_1000_NS12placeholders2_5E
	.align		8
        /*0128*/ 	.dword	_ZN41_INTERNAL_d53ee857_4_k_cu_5dfe0a53_1178846thrust24THRUST_300001_SM_1000_NS12placeholders2_6E
	.align		8
        /*0130*/ 	.dword	_ZN41_INTERNAL_d53ee857_4_k_cu_5dfe0a53_1178846thrust24THRUST_300001_SM_1000_NS12placeholders2_7E
	.align		8
        /*0138*/ 	.dword	_ZN41_INTERNAL_d53ee857_4_k_cu_5dfe0a53_1178846thrust24THRUST_300001_SM_1000_NS12placeholders2_8E
	.align		8
        /*0140*/ 	.dword	_ZN41_INTERNAL_d53ee857_4_k_cu_5dfe0a53_1178846thrust24THRUST_300001_SM_1000_NS12placeholders2_9E
	.align		8
        /*0148*/ 	.dword	_ZN41_INTERNAL_d53ee857_4_k_cu_5dfe0a53_1178846thrust24THRUST_300001_SM_1000_NS12placeholders3_10E
	.align		8
        /*0150*/ 	.dword	_ZN41_INTERNAL_d53ee857_4_k_cu_5dfe0a53_1178846thrust24THRUST_300001_SM_1000_NS3seqE


//--------------------- .text._ZN3cub18CUB_300001_SM_10006detail11EmptyKernelIvEEvv --------------------------
	.section	.text._ZN3cub18CUB_300001_SM_10006detail11EmptyKernelIvEEvv,"ax",@progbits
	.align	128
        .global         _ZN3cub18CUB_300001_SM_10006detail11EmptyKernelIvEEvv
        .type           _ZN3cub18CUB_300001_SM_10006detail11EmptyKernelIvEEvv,@function
        .size           _ZN3cub18CUB_300001_SM_10006detail11EmptyKernelIvEEvv,(.L_x_1 - _ZN3cub18CUB_300001_SM_10006detail11EmptyKernelIvEEvv)
        .other          _ZN3cub18CUB_300001_SM_10006detail11EmptyKernelIvEEvv,@"STO_CUDA_ENTRY STV_DEFAULT"
_ZN3cub18CUB_300001_SM_10006detail11EmptyKernelIvEEvv:
.text._ZN3cub18CUB_300001_SM_10006detail11EmptyKernelIvEEvv:
[----:B------:R-:W-:Y:S01]  /*0000*/  LDC R1, c[0x0][0x37c] ;  /* 0x0000df00ff017b82 */ /* 0x000fe20000000800 */
[----:B------:R-:W-:Y:S05]  /*0010*/  EXIT ;  /* 0x000000000000794d */ /* 0x000fea0003800000 */
.L_x_0:
[----:B------:R-:W-:-:S00]  /*0020*/  BRA `(.L_x_0) ;  /* 0xfffffffc00fc7947 */ /* 0x000fc0000383ffff */
[----:B------:R-:W-:-:S00]  /*0030*/  NOP ;  /* 0x0000000000007918 */ /* 0x000fc00000000000 */
        /* <DEDUP_REMOVED lines=12> */
.L_x_1:


//--------------------- .nv.shared.reserved.0     --------------------------
	.section	.nv.shared.reserved.0,"aw",@nobits
	.weak		__nv_reservedSMEM_offset_0_alias
	.size		__nv_reservedSMEM_offset_0_alias, 0, 64
	.other		__nv_reservedSMEM_offset_0_alias,@"STO_CUDA_RESERVED_SHARED STV_DEFAULT"
__nv_reservedSMEM_offset_0_alias:
	.zero		0
	.zero		64


//--------------------- .nv.global                --------------------------
	.section	.nv.global,"aw",@nobits
.nv.global:
	.type		_ZN41_INTERNAL_d53ee857_4_k_cu_5dfe0a53_1178846thrust24THRUST_300001_SM_1000_NS3seqE,@object
	.size		_ZN41_INTERNAL_d53ee857_4_k_cu_5dfe0a53_1178846thrust24THRUST_300001_SM_1000_NS3seqE,(_ZN41_INTERNAL_d53ee857_4_k_cu_5dfe0a53_1178844cuda3std3__48in_placeE - _ZN41_INTERNAL_d53ee857_4_k_cu_5dfe0a53_1178846thrust24THRUST_300001_SM_1000_NS3seqE)
_ZN41_INTERNAL_d53ee857_4_k_cu_5dfe0a53_1178846thrust24THRUST_300001_SM_1000_NS3seqE:
	.zero		1
	.type		_ZN41_INTERNAL_d53ee857_4_k_cu_5dfe0a53_1178844cuda3std3__48in_placeE,@object
	.size		_ZN41_INTERNAL_d53ee857_4_k_cu_5dfe0a53_1178844cuda3std3__48in_placeE,(_ZN41_INTERNAL_d53ee857_4_k_cu_5dfe0a53_1178844cuda3std6ranges3__45__cpo4sizeE - _ZN41_INTERNAL_d53ee857_4_k_cu_5dfe0a53_1178844cuda3std3__48in_placeE)
_ZN41_INTERNAL_d53ee857_4_k_cu_5dfe0a53_1178844cuda3std3__48in_placeE:
	.zero		1
	.type		_ZN41_INTERNAL_d53ee857_4_k_cu_5dfe0a53_1178844cuda3std6ranges3__45__cpo4sizeE,@object
	.size		_ZN41_INTERNAL_d53ee857_4_k_cu_5dfe0a53_1178844cuda3std6ranges3__45__cpo4sizeE,(_ZN41_INTERNAL_d53ee857_4_k_cu_5dfe0a53_1178846thrust24THRUST_300001_SM_1000_NS12placeholders2_3E - _ZN41_INTERNAL_d53ee857_4_k_cu_5dfe0a53_1178844cuda3std6ranges3__45__cpo4sizeE)
_ZN41_INTERNAL_d53ee857_4_k_cu_5dfe0a53_1178844cuda3std6ranges3__45__cpo4sizeE:
	.zero		1
	.type		_ZN41_INTERNAL_d53ee857_4_k_cu_5dfe0a53_1178846thrust24THRUST_300001_SM_1000_NS12placeholders2_3E,@object
	.size		_ZN41_INTERNAL_d53ee857_4_k_cu_5dfe0a53_1178846thrust24THRUST_300001_SM_1000_NS12placeholders2_3E,(_ZN41_INTERNAL_d53ee857_4_k_cu_5dfe0a53_1178844cuda3std3__45__cpo6cbeginE - _ZN41_INTERNAL_d53ee857_4_k_cu_5dfe0a53_1178846thrust24THRUST_300001_SM_1000_NS12placeholders2_3E)
_ZN41_INTERNAL_d53ee857_4_k_cu_5dfe0a53_1178846thrust24THRUST_300001_SM_1000_NS12placeholders2_3E:
	.zero		1
	.type		_ZN41_INTERNAL_d53ee857_4_k_cu_5dfe0a53_1178844cuda3std3__45__cpo6cbeginE,@object
	.size		_ZN41_INTERNAL_d53ee857_4_k_cu_5dfe0a53_1178844cuda3std3__45__cpo6cbeginE,(_ZN41_INTERNAL_d53ee857_4_k_cu_5dfe0a53_1178844cuda3std6ranges3__45__cpo6cbeginE - _ZN41_INTERNAL_d53ee857_4_k_cu_5dfe0a53_1178844cuda3std3__45__cpo6cbeginE)
_ZN41_INTERNAL_d53ee857_4_k_cu_5dfe0a53_1178844cuda3std3__45__cpo6cbeginE:
	.zero		1
	.type		_ZN41_INTERNAL_d53ee857_4_k_cu_5dfe0a53_1178844cuda3std6ranges3__45__cpo6cbeginE,@object
	.size		_ZN41_INTERNAL_d53ee857_4_k_cu_5dfe0a53_1178844cuda3std6ranges3__45__cpo6cbeginE,(_ZN41_INTERNAL_d53ee857_4_k_cu_5dfe0a53_1178846thrust24THRUST_300001_SM_1000_NS12placeholders2_7E - _ZN41_INTERNAL_d53ee857_4_k_cu_5dfe0a53_1178844cuda3std6ranges3__45__cpo6cbeginE)
_ZN41_INTERNAL_d53ee857_4_k_cu_5dfe0a53_1178844cuda3std6ranges3__45__cpo6cbeginE:
	.zero		1
	.type		_ZN41_INTERNAL_d53ee857_4_k_cu_5dfe0a53_1178846thrust24THRUST_300001_SM_1000_NS12placeholders2_7E,@object
	.size		_ZN41_INTERNAL_d53ee857_4_k_cu_5dfe0a53_1178846thrust24THRUST_300001_SM_1000_NS12placeholders2_7E,(_ZN41_INTERNAL_d53ee857_4_k_cu_5dfe0a53_1178844cuda3std3__45__cpo7crbeginE - _ZN41_INTERNAL_d53ee857_4_k_cu_5dfe0a53_1178846thrust24THRUST_300001_SM_1000_NS12placeholders2_7E)
_ZN41_INTERNAL_d53ee857_4_k_cu_5dfe0a53_1178846thrust24THRUST_300001_SM_1000_NS12placeholders2_7E:
	.zero		1
	.type		_ZN41_INTERNAL_d53ee857_4_k_cu_5dfe0a53_1178844cuda3std3__45__cpo7crbeginE,@object
	.size		_ZN41_INTERNAL_d53ee857_4_k_cu_5dfe0a53_1178844cuda3std3__45__cpo7crbeginE,(_ZN41_INTERNAL_d53ee857_4_k_cu_5dfe0a53_1178844cuda3std6ranges3__45__cpo4nextE - _ZN41_INTERNAL_d53ee857_4_k_cu_5dfe0a53_1178844cuda3std3__45__cpo7crbeginE)
_ZN41_INTERNAL_d53ee857_4_k_cu_5dfe0a53_1178844cuda3std3__45__cpo7crbeginE:
	.zero		1
	.type		_ZN41_INTERNAL_d53ee857_4_k_cu_5dfe0a53_1178844cuda3std6ranges3__45__cpo4nextE,@object
	.size		_ZN41_INTERNAL_d53ee857_4_k_cu_5dfe0a53_1178844cuda3std6ranges3__45__cpo4nextE,(_ZN41_INTERNAL_d53ee857_4_k_cu_5dfe0a53_1178844cuda3std6ranges3__45__cpo4swapE - _ZN41_INTERNAL_d53ee857_4_k_cu_5dfe0a53_1178844cuda3std6ranges3__45__cpo4nextE)
_ZN41_INTERNAL_d53ee857_4_k_cu_5dfe0a53_1178844cuda3std6ranges3__45__cpo4nextE:
	.zero		1
	.type		_ZN41_INTERNAL_d53ee857_4_k_cu_5dfe0a53_1178844cuda3std6ranges3__45__cpo4swapE,@object
	.size		_ZN41_INTERNAL_d53ee857_4_k_cu_5dfe0a53_1178844cuda3std6ranges3__45__cpo4swapE,(_ZN41_INTERNAL_d53ee857_4_k_cu_5dfe0a53_1178846thrust24THRUST_300001_SM_1000_NS8cuda_cub10par_nosyncE - _ZN41_INTERNAL_d53ee857_4_k_cu_5dfe0a53_1178844cuda3std6ranges3__45__cpo4swapE)
_ZN41_INTERNAL_d53ee857_4_k_cu_5dfe0a53_1178844cuda3std6ranges3__45__cpo4swapE:
	.zero		1
	.type		_ZN41_INTERNAL_d53ee857_4_k_cu_5dfe0a53_1178846thrust24THRUST_300001_SM_1000_NS8cuda_cub10par_nosyncE,@object
	.size		_ZN41_INTERNAL_d53ee857_4_k_cu_5dfe0a53_1178846thrust24THRUST_300001_SM_1000_NS8cuda_cub10par_nosyncE,(_ZN41_INTERNAL_d53ee857_4_k_cu_5dfe0a53_1178846thrust24THRUST_300001_SM_1000_NS12placeholders2_9E - _ZN41_INTERNAL_d53ee857_4_k_cu_5dfe0a53_1178846thrust24THRUST_300001_SM_1000_NS8cuda_cub10par_nosyncE)
_ZN41_INTERNAL_d53ee857_4_k_cu_5dfe0a53_1178846thrust24THRUST_300001_SM_1000_NS8cuda_cub10par_nosyncE:
	.zero		1
	.type		_ZN41_INTERNAL_d53ee857_4_k_cu_5dfe0a53_1178846thrust24THRUST_300001_SM_1000_NS12placeholders2_9E,@object
	.size		_ZN41_INTERNAL_d53ee857_4_k_cu_5dfe0a53_1178846thrust24THRUST_300001_SM_1000_NS12placeholders2_9E,(_ZN41_INTERNAL_d53ee857_4_k_cu_5dfe0a53_1178844cuda3std3__443_GLOBAL__N__d53ee857_4_k_cu_5dfe0a53_1178846ignoreE - _ZN41_INTERNAL_d53ee857_4_k_cu_5dfe0a53_1178846thrust24THRUST_300001_SM_1000_NS12placeholders2_9E)
_ZN41_INTERNAL_d53ee857_4_k_cu_5dfe0a53_1178846thrust24THRUST_300001_SM_1000_NS12placeholders2_9E:
	.zero		1
	.type		_ZN41_INTERNAL_d53ee857_4_k_cu_5dfe0a53_1178844cuda3std3__443_GLOBAL__N__d53ee857_4_k_cu_5dfe0a53_1178846ignoreE,@object
	.size		_ZN41_INTERNAL_d53ee857_4_k_cu_5dfe0a53_1178844cuda3std3__443_GLOBAL__N__d53ee857_4_k_cu_5dfe0a53_1178846ignoreE,(_ZN41_INTERNAL_d53ee857_4_k_cu_5dfe0a53_1178844cuda3std6ranges3__45__cpo4dataE - _ZN41_INTERNAL_d53ee857_4_k_cu_5dfe0a53_1178844cuda3std3__443_GLOBAL__N__d53ee857_4_k_cu_5dfe0a53_1178846ignoreE)
_ZN41_INTERNAL_d53ee857_4_k_cu_5dfe0a53_1178844cuda3std3__443_GLOBAL__N__d53ee857_4_k_cu_5dfe0a53_1178846ignoreE:
	.zero		1
	.type		_ZN41_INTERNAL_d53ee857_4_k_cu_5dfe0a53_1178844cuda3std6ranges3__45__cpo4dataE,@object
	.size		_ZN41_INTERNAL_d53ee857_4_k_cu_5dfe0a53_1178844cuda3std6ranges3__45__cpo4dataE,(_ZN41_INTERNAL_d53ee857_4_k_cu_5dfe0a53_1178846thrust24THRUST_300001_SM_1000_NS12placeholders2_1E - _ZN41_INTERNAL_d53ee857_4_k_cu_5dfe0a53_1178844cuda3std6ranges3__45__cpo4dataE)
_ZN41_INTERNAL_d53ee857_4_k_cu_5dfe0a53_1178844cuda3std6ranges3__45__cpo4dataE:
	.zero		1
	.type		_ZN41_INTERNAL_d53ee857_4_k_cu_5dfe0a53_1178846thrust24THRUST_300001_SM_1000_NS12placeholders2_1E,@object
	.size		_ZN41_INTERNAL_d53ee857_4_k_cu_5dfe0a53_1178846thrust24THRUST_300001_SM_1000_NS12placeholders2_1E,(_ZN41_INTERNAL_d53ee857_4_k_cu_5dfe0a53_1178844cuda3std3__45__cpo5beginE - _ZN41_INTERNAL_d53ee857_4_k_cu_5dfe0a53_1178846thrust24THRUST_300001_SM_1000_NS12placeholders2_1E)
_ZN41_INTERNAL_d53ee857_4_k_cu_5dfe0a53_1178846thrust24THRUST_300001_SM_1000_NS12placeholders2_1E:
	.zero		1
	.type		_ZN41_INTERNAL_d53ee857_4_k_cu_5dfe0a53_1178844cuda3std3__45__cpo5beginE,@object
	.size		_ZN41_INTERNAL_d53ee857_4_k_cu_5dfe0a53_1178844cuda3std3__45__cpo5beginE,(_ZN41_INTERNAL_d53ee857_4_k_cu_5dfe0a53_1178844cuda3std6ranges3__45__cpo5beginE - _ZN41_INTERNAL_d53ee857_4_k_cu_5dfe0a53_1178844cuda3std3__45__cpo5beginE)
_ZN41_INTERNAL_d53ee857_4_k_cu_5dfe0a53_1178844cuda3std3__45__cpo5beginE:
	.zero		1
	.type		_ZN41_INTERNAL_d53ee857_4_k_cu_5dfe0a53_1178844cuda3std6ranges3__45__cpo5beginE,@object
	.size		_ZN41_INTERNAL_d53ee857_4_k_cu_5dfe0a53_1178844cuda3std6ranges3__45__cpo5beginE,(_ZN41_INTERNAL_d53ee857_4_k_cu_5dfe0a53_1178846thrust24THRUST_300001_SM_1000_NS12placeholders2_5E - _ZN41_INTERNAL_d53ee857_4_k_cu_5dfe0a53_1178844cuda3std6ranges3__45__cpo5beginE)
_ZN41_INTERNAL_d53ee857_4_k_cu_5dfe0a53_1178844cuda3std6ranges3__45__cpo5beginE:
	.zero		1
	.type		_ZN41_INTERNAL_d53ee857_4_k_cu_5dfe0a53_1178846thrust24THRUST_300001_SM_1000_NS12placeholders2_5E,@object
	.size		_ZN41_INTERNAL_d53ee857_4_k_cu_5dfe0a53_1178846thrust24THRUST_300001_SM_1000_NS12placeholders2_5E,(_ZN41_INTERNAL_d53ee857_4_k_cu_5dfe0a53_1178844cuda3std3__45__cpo6rbeginE - _ZN41_INTERNAL_d53ee857_4_k_cu_5dfe0a53_1178846thrust24THRUST_300001_SM_1000_NS12placeholders2_5E)
_ZN41_INTERNAL_d53ee857_4_k_cu_5dfe0a53_1178846thrust24THRUST_300001_SM_1000_NS12placeholders2_5E:
	.zero		1
	.type		_ZN41_INTERNAL_d53ee857_4_k_cu_5dfe0a53_1178844cuda3std3__45__cpo6rbeginE,@object
	.size		_ZN41_INTERNAL_d53ee857_4_k_cu_5dfe0a53_1178844cuda3std3__45__cpo6rbeginE,(_ZN41_INTERNAL_d53ee857_4_k_cu_5dfe0a53_1178844cuda3std6ranges3__45__cpo7advanceE - _ZN41_INTERNAL_d53ee857_4_k_cu_5dfe0a53_1178844cuda3std3__45__cpo6rbeginE)
_ZN41_INTERNAL_d53ee857_4_k_cu_5dfe0a53_1178844cuda3std3__45__cpo6rbeginE:
	.zero		1
	.type		_ZN41_INTERNAL_d53ee857_4_k_cu_5dfe0a53_1178844cuda3std6ranges3__45__cpo7advanceE,@object
	.size		_ZN41_INTERNAL_d53ee857_4_k_cu_5dfe0a53_1178844cuda3std6ranges3__45__cpo7advanceE,(_ZN41_INTERNAL_d53ee857_4_k_cu_5dfe0a53_1178844cuda3std3__47nulloptE - _ZN41_INTERNAL_d53ee857_4_k_cu_5dfe0a53_1178844cuda3std6ranges3__45__cpo7advanceE)
_ZN41_INTERNAL_d53ee857_4_k_cu_5dfe0a53_1178844cuda3std6ranges3__45__cpo7advanceE:
	.zero		1
	.type		_ZN41_INTERNAL_d53ee857_4_k_cu_5dfe0a53_1178844cuda3std3__47nulloptE,@object
	.size		_ZN41_INTERNAL_d53ee857_4_k_cu_5dfe0a53_1178844cuda3std3__47nulloptE,(_ZN41_INTERNAL_d53ee857_4_k_cu_5dfe0a53_1178844cuda3std6ranges3__45__cpo8distanceE - _ZN41_INTERNAL_d53ee857_4_k_cu_5dfe0a53_1178844cuda3std3__47nulloptE)
_ZN41_INTERNAL_d53ee857_4_k_cu_5dfe0a53_1178844cuda3std3__47nulloptE:
	.zero		1
	.type		_ZN41_INTERNAL_d53ee857_4_k_cu_5dfe0a53_1178844cuda3std6ranges3__45__cpo8distanceE,@object
	.size		_ZN41_INTERNAL_d53ee857_4_k_cu_5dfe0a53_1178844cuda3std6ranges3__45__cpo8distanceE,(_ZN41_INTERNAL_d53ee857_4_k_cu_5dfe0a53_1178846thrust24THRUST_300001_SM_1000_NS12placeholders3_10E - _ZN41_INTERNAL_d53ee857_4_k_cu_5dfe0a53_1178844cuda3std6ranges3__45__cpo8distanceE)
_ZN41_INTERNAL_d53ee857_4_k_cu_5dfe0a53_1178844cuda3std6ranges3__45__cpo8distanceE:
	.zero		1
	.type		_ZN41_INTERNAL_d53ee857_4_k_cu_5dfe0a53_1178846thrust24THRUST_300001_SM_1000_NS12placeholders3_10E,@object
	.size		_ZN41_INTERNAL_d53ee857_4_k_cu_5dfe0a53_1178846thrust24THRUST_300001_SM_1000_NS12placeholders3_10E,(_ZN41_INTERNAL_d53ee857_4_k_cu_5dfe0a53_1178844cuda3std3__419piecewise_constructE - _ZN41_INTERNAL_d53ee857_4_k_cu_5dfe0a53_1178846thrust24THRUST_300001_SM_1000_NS12placeholders3_10E)
_ZN41_INTERNAL_d53ee857_4_k_cu_5dfe0a53_1178846thrust24THRUST_300001_SM_1000_NS12placeholders3_10E:
	.zero		1
	.type		_ZN41_INTERNAL_d53ee857_4_k_cu_5dfe0a53_1178844cuda3std3__419piecewise_constructE,@object
	.size		_ZN41_INTERNAL_d53ee857_4_k_cu_5dfe0a53_1178844cuda3std3__419piecewise_constructE,(_ZN41_INTERNAL_d53ee857_4_k_cu_5dfe0a53_1178844cuda3std6ranges3__45__cpo5cdataE - _ZN41_INTERNAL_d53ee857_4_k_cu_5dfe0a53_1178844cuda3std3__419piecewise_constructE)
_ZN41_INTERNAL_d53ee857_4_k_cu_5dfe0a53_1178844cuda3std3__419piecewise_constructE:
	.zero		1
	.type		_ZN41_INTERNAL_d53ee857_4_k_cu_5dfe0a53_1178844cuda3std6ranges3__45__cpo5cdataE,@object
	.size		_ZN41_INTERNAL_d53ee857_4_k_cu_5dfe0a53_1178844cuda3std6ranges3__45__cpo5cdataE,(_ZN41_INTERNAL_d53ee857_4_k_cu_5dfe0a53_1178846thrust24THRUST_300001_SM_1000_NS12placeholders2_2E - _ZN41_INTERNAL_d53ee857_4_k_cu_5dfe0a53_1178844cuda3std6ranges3__45__cpo5cdataE)
_ZN41_INTERNAL_d53ee857_4_k_cu_5dfe0a53_1178844cuda3std6ranges3__45__cpo5cdataE:
	.zero		1
	.type		_ZN41_INTERNAL_d53ee857_4_k_cu_5dfe0a53_1178846thrust24THRUST_300001_SM_1000_NS12placeholders2_2E,@object
	.size		_ZN41_INTERNAL_d53ee857_4_k_cu_5dfe0a53_1178846thrust24THRUST_300001_SM_1000_NS12placeholders2_2E,(_ZN41_INTERNAL_d53ee857_4_k_cu_5dfe0a53_1178844cuda3std3__45__cpo3endE - _ZN41_INTERNAL_d53ee857_4_k_cu_5dfe0a53_1178846thrust24THRUST_300001_SM_1000_NS12placeholders2_2E)
_ZN41_INTERNAL_d53ee857_4_k_cu_5dfe0a53_1178846thrust24THRUST_300001_SM_1000_NS12placeholders2_2E:
	.zero		1
	.type		_ZN41_INTERNAL_d53ee857_4_k_cu_5dfe0a53_1178844cuda3std3__45__cpo3endE,@object
	.size		_ZN41_INTERNAL_d53ee857_4_k_cu_5dfe0a53_1178844cuda3std3__45__cpo3endE,(_ZN41_INTERNAL_d53ee857_4_k_cu_5dfe0a53_1178844cuda3std6ranges3__45__cpo3endE - _ZN41_INTERNAL_d53ee857_4_k_cu_5dfe0a53_1178844cuda3std3__45__cpo3endE)
_ZN41_INTERNAL_d53ee857_4_k_cu_5dfe0a53_1178844cuda3std3__45__cpo3endE:
	.zero		1
	.type		_ZN41_INTERNAL_d53ee857_4_k_cu_5dfe0a53_1178844cuda3std6ranges3__45__cpo3endE,@object
	.size		_ZN41_INTERNAL_d53ee857_4_k_cu_5dfe0a53_1178844cuda3std6ranges3__45__cpo3endE,(_ZN41_INTERNAL_d53ee857_4_k_cu_5dfe0a53_1178846thrust24THRUST_300001_SM_1000_NS12placeholders2_6E - _ZN41_INTERNAL_d53ee857_4_k_cu_5dfe0a53_1178844cuda3std6ranges3__45__cpo3endE)
_ZN41_INTERNAL_d53ee857_4_k_cu_5dfe0a53_1178844cuda3std6ranges3__45__cpo3endE:
	.zero		1
	.type		_ZN41_INTERNAL_d53ee857_4_k_cu_5dfe0a53_1178846thrust24THRUST_300001_SM_1000_NS12placeholders2_6E,@object
	.size		_ZN41_INTERNAL_d53ee857_4_k_cu_5dfe0a53_1178846thrust24THRUST_300001_SM_1000_NS12placeholders2_6E,(_ZN41_INTERNAL_d53ee857_4_k_cu_5dfe0a53_1178844cuda3std3__45__cpo4rendE - _ZN41_INTERNAL_d53ee857_4_k_cu_5dfe0a53_1178846thrust24THRUST_300001_SM_1000_NS12placeholders2_6E)
_ZN41_INTERNAL_d53ee857_4_k_cu_5dfe0a53_1178846thrust24THRUST_300001_SM_1000_NS12placeholders2_6E:
	.zero		1
	.type		_ZN41_INTERNAL_d53ee857_4_k_cu_5dfe0a53_1178844cuda3std3__45__cpo4rendE,@object
	.size		_ZN41_INTERNAL_d53ee857_4_k_cu_5dfe0a53_1178844cuda3std3__45__cpo4rendE,(_ZN41_INTERNAL_d53ee857_4_k_cu_5dfe0a53_1178844cuda3std6ranges3__45__cpo9iter_swapE - _ZN41_INTERNAL_d53ee857_4_k_cu_5dfe0a53_1178844cuda3std3__45__cpo4rendE)
_ZN41_INTERNAL_d53ee857_4_k_cu_5dfe0a53_1178844cuda3std3__45__cpo4rendE:
	.zero		1
	.type		_ZN41_INTERNAL_d53ee857_4_k_cu_5dfe0a53_1178844cuda3std6ranges3__45__cpo9iter_swapE,@object
	.size		_ZN41_INTERNAL_d53ee857_4_k_cu_5dfe0a53_1178844cuda3std6ranges3__45__cpo9iter_swapE,(_ZN41_INTERNAL_d53ee857_4_k_cu_5dfe0a53_1178844cuda3std3__48unexpectE - _ZN41_INTERNAL_d53ee857_4_k_cu_5dfe0a53_1178844cuda3std6ranges3__45__cpo9iter_swapE)
_ZN41_INTERNAL_d53ee857_4_k_cu_5dfe0a53_1178844cuda3std6ranges3__45__cpo9iter_swapE:
	.zero		1
	.type		_ZN41_INTERNAL_d53ee857_4_k_cu_5dfe0a53_1178844cuda3std3__48unexpectE,@object
	.size		_ZN41_INTERNAL_d53ee857_4_k_cu_5dfe0a53_1178844cuda3std3__48unexpectE,(_ZN41_INTERNAL_d53ee857_4_k_cu_5dfe0a53_1178846thrust24THRUST_300001_SM_1000_NS8cuda_cub3parE - _ZN41_INTERNAL_d53ee857_4_k_cu_5dfe0a53_1178844cuda3std3__48unexpectE)
_ZN41_INTERNAL_d53ee857_4_k_cu_5dfe0a53_1178844cuda3std3__48unexpectE:
	.zero		1
	.type		_ZN41_INTERNAL_d53ee857_4_k_cu_5dfe0a53_1178846thrust24THRUST_300001_SM_1000_NS8cuda_cub3parE,@object
	.size		_ZN41_INTERNAL_d53ee857_4_k_cu_5dfe0a53_1178846thrust24THRUST_300001_SM_1000_NS8cuda_cub3parE,(_ZN41_INTERNAL_d53ee857_4_k_cu_5dfe0a53_1178846thrust24THRUST_300001_SM_1000_NS12placeholders2_4E - _ZN41_INTERNAL_d53ee857_4_k_cu_5dfe0a53_1178846thrust24THRUST_300001_SM_1000_NS8cuda_cub3parE)
_ZN41_INTERNAL_d53ee857_4_k_cu_5dfe0a53_1178846thrust24THRUST_300001_SM_1000_NS8cuda_cub3parE:
	.zero		1
	.type		_ZN41_INTERNAL_d53ee857_4_k_cu_5dfe0a53_1178846thrust24THRUST_300001_SM_1000_NS12placeholders2_4E,@object
	.size		_ZN41_INTERNAL_d53ee857_4_k_cu_5dfe0a53_1178846thrust24THRUST_300001_SM_1000_NS12placeholders2_4E,(_ZN41_INTERNAL_d53ee857_4_k_cu_5dfe0a53_1178844cuda3std3__45__cpo4cendE - _ZN41_INTERNAL_d53ee857_4_k_cu_5dfe0a53_1178846thrust24THRUST_300001_SM_1000_NS12placeholders2_4E)
_ZN41_INTERNAL_d53ee857_4_k_cu_5dfe0a53_1178846thrust24THRUST_300001_SM_1000_NS12placeholders2_4E:
	.zero		1
	.type		_ZN41_INTERNAL_d53ee857_4_k_cu_5dfe0a53_1178844cuda3std3__45__cpo4cendE,@object
	.size		_ZN41_INTERNAL_d53ee857_4_k_cu_5dfe0a53_1178844cuda3std3__45__cpo4cendE,(_ZN41_INTERNAL_d53ee857_4_k_cu_5dfe0a53_1178844cuda3std6ranges3__45__cpo4cendE - _ZN41_INTERNAL_d53ee857_4_k_cu_5dfe0a53_1178844cuda3std3__45__cpo4cendE)
_ZN41_INTERNAL_d53ee857_4_k_cu_5dfe0a53_1178844cuda3std3__45__cpo4cendE:
	.zero		1
	.type		_ZN41_INTERNAL_d53ee857_4_k_cu_5dfe0a53_1178844cuda3std6ranges3__45__cpo4cendE,@object
	.size		_ZN41_INTERNAL_d53ee857_4_k_cu_5dfe0a53_1178844cuda3std6ranges3__45__cpo4cendE,(_ZN41_INTERNAL_d53ee857_4_k_cu_5dfe0a53_1178844cuda3std3__420unreachable_sentinelE - _ZN41_INTERNAL_d53ee857_4_k_cu_5dfe0a53_1178844cuda3std6ranges3__45__cpo4cendE)
_ZN41_INTERNAL_d53ee857_4_k_cu_5dfe0a53_1178844cuda3std6ranges3__45__cpo4cendE:
	.zero		1
	.type		_ZN41_INTERNAL_d53ee857_4_k_cu_5dfe0a53_1178844cuda3std3__420unreachable_sentinelE,@object
	.size		_ZN41_INTERNAL_d53ee857_4_k_cu_5dfe0a53_1178844cuda3std3__420unreachable_sentinelE,(_ZN41_INTERNAL_d53ee857_4_k_cu_5dfe0a53_1178844cuda3std6ranges3__45__cpo5ssizeE - _ZN41_INTERNAL_d53ee857_4_k_cu_5dfe0a53_1178844cuda3std3__420unreachable_sentinelE)
_ZN41_INTERNAL_d53ee857_4_k_cu_5dfe0a53_1178844cuda3std3__420unreachable_sentinelE:
	.zero		1
	.type		_ZN41_INTERNAL_d53ee857_4_k_cu_5dfe0a53_1178844cuda3std6ranges3__45__cpo5ssizeE,@object
	.size		_ZN41_INTERNAL_d53ee857_4_k_cu_5dfe0a53_1178844cuda3std6ranges3__45__cpo5ssizeE,(_ZN41_INTERNAL_d53ee857_4_k_cu_5dfe0a53_1178846thrust24THRUST_300001_SM_1000_NS12placeholders2_8E - _ZN41_INTERNAL_d53ee857_4_k_cu_5dfe0a53_1178844cuda3std6ranges3__45__cpo5ssizeE)
_ZN41_INTERNAL_d53ee857_4_k_cu_5dfe0a53_1178844cuda3std6ranges3__45__cpo5ssizeE:
	.zero		1
	.type		_ZN41_INTERNAL_d53ee857_4_k_cu_5dfe0a53_1178846thrust24THRUST_300001_SM_1000_NS12placeholders2_8E,@object
	.size		_ZN41_INTERNAL_d53ee857_4_k_cu_5dfe0a53_1178846thrust24THRUST_300001_SM_1000_NS12placeholders2_8E,(_ZN41_INTERNAL_d53ee857_4_k_cu_5dfe0a53_1178844cuda3std3__45__cpo5crendE - _ZN41_INTERNAL_d53ee857_4_k_cu_5dfe0a53_1178846thrust24THRUST_300001_SM_1000_NS12placeholders2_8E)
_ZN41_INTERNAL_d53ee857_4_k_cu_5dfe0a53_1178846thrust24THRUST_300001_SM_1000_NS12placeholders2_8E:
	.zero		1
	.type		_ZN41_INTERNAL_d53ee857_4_k_cu_5dfe0a53_1178844cuda3std3__45__cpo5crendE,@object
	.size		_ZN41_INTERNAL_d53ee857_4_k_cu_5dfe0a53_1178844cuda3std3__45__cpo5crendE,(_ZN41_INTERNAL_d53ee857_4_k_cu_5dfe0a53_1178844cuda3std6ranges3__45__cpo4prevE - _ZN41_INTERNAL_d53ee857_4_k_cu_5dfe0a53_1178844cuda3std3__45__cpo5crendE)
_ZN41_INTERNAL_d53ee857_4_k_cu_5dfe0a53_1178844cuda3std3__45__cpo5crendE:
	.zero		1
	.type		_ZN41_INTERNAL_d53ee857_4_k_cu_5dfe0a53_1178844cuda3std6ranges3__45__cpo4prevE,@object
	.size		_ZN41_INTERNAL_d53ee857_4_k_cu_5dfe0a53_1178844cuda3std6ranges3__45__cpo4prevE,(_ZN41_INTERNAL_d53ee857_4_k_cu_5dfe0a53_1178844cuda3std6ranges3__45__cpo9iter_moveE - _ZN41_INTERNAL_d53ee857_4_k_cu_5dfe0a53_1178844cuda3std6ranges3__45__cpo4prevE)
_ZN41_INTERNAL_d53ee857_4_k_cu_5dfe0a53_1178844cuda3std6ranges3__45__cpo4prevE:
	.zero		1
	.type		_ZN41_INTERNAL_d53ee857_4_k_cu_5dfe0a53_1178844cuda3std6ranges3__45__cpo9iter_moveE,@object
	.size		_ZN41_INTERNAL_d53ee857_4_k_cu_5dfe0a53_1178844cuda3std6ranges3__45__cpo9iter_moveE,(_ZN41_INTERNAL_d53ee857_4_k_cu_5dfe0a53_1178846thrust24THRUST_300001_SM_1000_NS6system6detail10sequential3seqE - _ZN41_INTERNAL_d53ee857_4_k_cu_5dfe0a53_1178844cuda3std6ranges3__45__cpo9iter_moveE)
_ZN41_INTERNAL_d53ee857_4_k_cu_5dfe0a53_1178844cuda3std6ranges3__45__cpo9iter_moveE:
	.zero		1
	.type		_ZN41_INTERNAL_d53ee857_4_k_cu_5dfe0a53_1178846thrust24THRUST_300001_SM_1000_NS6system6detail10sequential3seqE,@object
	.size		_ZN41_INTERNAL_d53ee857_4_k_cu_5dfe0a53_1178846thrust24THRUST_300001_SM_1000_NS6system6detail10sequential3seqE,(.L_31 - _ZN41_INTERNAL_d53ee857_4_k_cu_5dfe0a53_1178846thrust24THRUST_300001_SM_1000_NS6system6detail10sequential3seqE)
_ZN41_INTERNAL_d53ee857_4_k_cu_5dfe0a53_1178846thrust24THRUST_300001_SM_1000_NS6system6detail10sequential3seqE:
	.zero		1
.L_31:


//--------------------- .nv.constant0._ZN3cub18CUB_300001_SM_10006detail11EmptyKernelIvEEvv --------------------------
	.section	.nv.constant0._ZN3cub18CUB_300001_SM_10006detail11EmptyKernelIvEEvv,"a",@progbits
	.sectionflags	@""
	.align	4
.nv.constant0._ZN3cub18CUB_300001_SM_10006detail11EmptyKernelIvEEvv:
	.zero		896


//--------------------- SYMBOLS --------------------------

	.type		.nv.reservedSmem.offset0,@object
	.size		.nv.reservedSmem.offset0,0x4
